//
// Generated by NVIDIA NVVM Compiler
//
// Compiler Build ID: CL-36424714
// Cuda compilation tools, release 13.0, V13.0.88
// Based on NVVM 20.0.0
//

.version 9.0
.target sm_100
.address_size 64

	// .globl	_Z13modify_matrixPfii

.visible .entry _Z13modify_matrixPfii(
	.param .u64 .ptr .align 1 _Z13modify_matrixPfii_param_0,
	.param .u32 _Z13modify_matrixPfii_param_1,
	.param .u32 _Z13modify_matrixPfii_param_2
)
{
	.reg .pred 	%p<25>;
	.reg .b32 	%r<30>;
	.reg .b32 	%f<73>;
	.reg .b64 	%rd<5>;

	ld.param.u64 	%rd3, [_Z13modify_matrixPfii_param_0];
	ld.param.u32 	%r10, [_Z13modify_matrixPfii_param_1];
	ld.param.u32 	%r9, [_Z13modify_matrixPfii_param_2];
	mov.u32 	%r11, %ctaid.x;
	mov.u32 	%r12, %ntid.x;
	mov.u32 	%r13, %tid.x;
	mad.lo.s32 	%r1, %r11, %r12, %r13;
	setp.ge.s32 	%p1, %r1, %r10;
	setp.lt.s32 	%p2, %r9, 1;
	or.pred  	%p3, %p1, %p2;
	@%p3 bra 	$L__BB0_11;
	mul.lo.s32 	%r28, %r9, %r1;
	add.s32 	%r3, %r1, 1;
	cvt.rn.f32.s32 	%f1, %r3;
	mul.f32 	%f11, %f1, 0f3F000000;
	cvt.rzi.f32.f32 	%f12, %f11;
	add.f32 	%f13, %f12, %f12;
	sub.f32 	%f14, %f1, %f13;
	abs.f32 	%f2, %f14;
	abs.f32 	%f3, %f1;
	neg.s32 	%r29, %r9;
	cvta.to.global.u64 	%rd1, %rd3;
$L__BB0_2:
	setp.eq.s32 	%p4, %r3, 0;
	mul.wide.s32 	%rd4, %r28, 4;
	add.s64 	%rd2, %rd1, %rd4;
	ld.global.f32 	%f4, [%rd2];
	abs.f32 	%f5, %f4;
	setp.lt.f32 	%p5, %f5, 0f00800000;
	mul.f32 	%f16, %f5, 0f4B800000;
	selp.f32 	%f17, %f16, %f5, %p5;
	selp.f32 	%f18, 0fC1C00000, 0f00000000, %p5;
	mov.b32 	%r14, %f17;
	add.s32 	%r15, %r14, -1060439283;
	and.b32  	%r16, %r15, -8388608;
	sub.s32 	%r17, %r14, %r16;
	mov.b32 	%f19, %r17;
	cvt.rn.f32.s32 	%f20, %r16;
	fma.rn.f32 	%f21, %f20, 0f34000000, %f18;
	add.f32 	%f22, %f19, 0fBF800000;
	add.f32 	%f23, %f19, 0f3F800000;
	rcp.approx.ftz.f32 	%f24, %f23;
	add.f32 	%f25, %f22, %f22;
	mul.f32 	%f26, %f25, %f24;
	mul.f32 	%f27, %f26, %f26;
	sub.f32 	%f28, %f22, %f26;
	add.f32 	%f29, %f28, %f28;
	neg.f32 	%f30, %f26;
	fma.rn.f32 	%f31, %f30, %f22, %f29;
	mul.rn.f32 	%f32, %f24, %f31;
	fma.rn.f32 	%f33, %f27, 0f3A2C32E4, 0f3B52E7DB;
	fma.rn.f32 	%f34, %f33, %f27, 0f3C93BB73;
	fma.rn.f32 	%f35, %f34, %f27, 0f3DF6384F;
	mul.rn.f32 	%f36, %f35, %f27;
	fma.rn.f32 	%f37, %f26, 0f3FB8AA3B, %f21;
	sub.f32 	%f38, %f21, %f37;
	fma.rn.f32 	%f39, %f26, 0f3FB8AA3B, %f38;
	fma.rn.f32 	%f40, %f32, 0f3FB8AA3B, %f39;
	fma.rn.f32 	%f41, %f26, 0f32A55E34, %f40;
	mul.f32 	%f42, %f36, 0f40400000;
	fma.rn.f32 	%f43, %f42, %f32, %f41;
	fma.rn.f32 	%f44, %f36, %f26, %f43;
	add.rn.f32 	%f45, %f37, %f44;
	neg.f32 	%f46, %f37;
	add.rn.f32 	%f47, %f45, %f46;
	neg.f32 	%f48, %f47;
	add.rn.f32 	%f49, %f44, %f48;
	mul.rn.f32 	%f50, %f45, %f1;
	neg.f32 	%f51, %f50;
	fma.rn.f32 	%f52, %f45, %f1, %f51;
	fma.rn.f32 	%f53, %f49, %f1, %f52;
	cvt.rni.f32.f32 	%f54, %f50;
	sub.f32 	%f55, %f50, %f54;
	add.f32 	%f56, %f55, %f53;
	fma.rn.f32 	%f57, %f56, 0f391FCB8E, 0f3AAF85ED;
	fma.rn.f32 	%f58, %f57, %f56, 0f3C1D9856;
	fma.rn.f32 	%f59, %f58, %f56, 0f3D6357BB;
	fma.rn.f32 	%f60, %f59, %f56, 0f3E75FDEC;
	fma.rn.f32 	%f61, %f60, %f56, 0f3F317218;
	fma.rn.f32 	%f62, %f61, %f56, 0f3F800000;
	cvt.rzi.s32.f32 	%r18, %f54;
	setp.gt.f32 	%p6, %f54, 0f00000000;
	selp.b32 	%r19, 0, -2097152000, %p6;
	add.s32 	%r20, %r19, 2130706432;
	mov.b32 	%f63, %r20;
	mul.f32 	%f64, %f62, %f63;
	shl.b32 	%r21, %r18, 23;
	sub.s32 	%r22, %r21, %r19;
	mov.b32 	%f65, %r22;
	mul.f32 	%f66, %f64, %f65;
	abs.f32 	%f67, %f50;
	setp.gt.f32 	%p7, %f67, 0f43180000;
	setp.lt.f32 	%p8, %f50, 0f00000000;
	selp.f32 	%f68, 0f00000000, 0f7F800000, %p8;
	selp.f32 	%f6, %f68, %f66, %p7;
	setp.eq.f32 	%p9, %f4, 0f3F800000;
	or.pred  	%p10, %p9, %p4;
	mov.f32 	%f72, 0f3F800000;
	@%p10 bra 	$L__BB0_10;
	setp.num.f32 	%p11, %f3, %f3;
	setp.num.f32 	%p12, %f5, %f5;
	and.pred  	%p13, %p12, %p11;
	@%p13 bra 	$L__BB0_5;
	add.rn.f32 	%f72, %f4, %f1;
	bra.uni 	$L__BB0_10;
$L__BB0_5:
	setp.neu.f32 	%p14, %f4, 0f00000000;
	setp.neu.f32 	%p15, %f5, 0f7F800000;
	and.pred  	%p16, %p14, %p15;
	@%p16 bra 	$L__BB0_7;
	setp.lt.s32 	%p22, %r1, -1;
	setp.neu.f32 	%p23, %f2, 0f3F800000;
	add.f32 	%f71, %f4, %f4;
	mov.b32 	%r23, %f71;
	xor.b32  	%r24, %r23, 2139095040;
	selp.b32 	%r25, %r24, %r23, %p22;
	and.b32  	%r26, %r25, 2147483647;
	selp.b32 	%r27, %r26, %r25, %p23;
	mov.b32 	%f72, %r27;
	bra.uni 	$L__BB0_10;
$L__BB0_7:
	setp.eq.f32 	%p17, %f3, 0f7F800000;
	setp.eq.f32 	%p18, %f4, 0fBF800000;
	and.pred  	%p19, %p18, %p17;
	@%p19 bra 	$L__BB0_10;
	setp.geu.f32 	%p20, %f4, 0f00000000;
	mov.f32 	%f72, %f6;
	@%p20 bra 	$L__BB0_10;
	setp.neu.f32 	%p21, %f2, 0f3F800000;
	neg.f32 	%f70, %f6;
	selp.f32 	%f72, %f6, %f70, %p21;
$L__BB0_10:
	st.global.f32 	[%rd2], %f72;
	add.s32 	%r29, %r29, 1;
	setp.ne.s32 	%p24, %r29, 0;
	add.s32 	%r28, %r28, 1;
	@%p24 bra 	$L__BB0_2;
$L__BB0_11:
	ret;

}


// ===== COMPILED SASS (sm_100) =====

	.target	sm_100

	.elftype	@"ET_EXEC"


//--------------------- .note.nv.tkinfo           --------------------------
	.section	.note.nv.tkinfo,"",@"SHT_NOTE"
	.sectionflags	@"SHF_NOTE_NV_TKINFO"
	.tkinfo
        /*0018*/ 	.word	0x00000002
        /*0030*/ 	.string	""
        /*0030*/ 	.string	"ptxas"
        /*0030*/ 	.string	"Cuda compilation tools, release 13.0, V13.0.88"
        /*0030*/ 	.string	"Build cuda_13.0.r13.0/compiler.36424714_0"
        /*0030*/ 	.string	"-arch sm_100 -m 64 "



//--------------------- .note.nv.cuinfo           --------------------------
	.section	.note.nv.cuinfo,"",@"SHT_NOTE"
	.sectionflags	@"SHF_NOTE_NV_CUINFO"
        /*0018*/ 	.short	0x0002
        /*001a*/ 	.short	0x0064
        /*001c*/ 	.short	0x0082
	.zero		2


//--------------------- .nv.info                  --------------------------
	.section	.nv.info,"",@"SHT_CUDA_INFO"
	.align	4


	//----- nvinfo : EIATTR_REGCOUNT
	.align		4
        /*0000*/ 	.byte	0x04, 0x2f
        /*0002*/ 	.short	(.L_1 - .L_0)
	.align		4
.L_0:
        /*0004*/ 	.word	index@(_Z13modify_matrixPfii)
        /*0008*/ 	.word	0x00000016


	//----- nvinfo : EIATTR_FRAME_SIZE
	.align		4
.L_1:
        /*000c*/ 	.byte	0x04, 0x11
        /*000e*/ 	.short	(.L_3 - .L_2)
	.align		4
.L_2:
        /*0010*/ 	.word	index@(_Z13modify_matrixPfii)
        /*0014*/ 	.word	0x00000000


	//----- nvinfo : EIATTR_MIN_STACK_SIZE
	.align		4
.L_3:
        /*0018*/ 	.byte	0x04, 0x12
        /*001a*/ 	.short	(.L_5 - .L_4)
	.align		4
.L_4:
        /*001c*/ 	.word	index@(_Z13modify_matrixPfii)
        /*0020*/ 	.word	0x00000000
.L_5:


//--------------------- .nv.compat                --------------------------
	.section	.nv.compat,"",@"SHT_CUDA_COMPAT_INFO"
	.align	4
        /*0000*/ 	.byte	0x02, 0x09, 0x00, 0x00, 0x02, 0x02, 0x01, 0x00, 0x02, 0x05, 0x05, 0x00, 0x03, 0x07, 0x01, 0x01
        /*0010*/ 	.byte	0x02, 0x03, 0x00, 0x00, 0x02, 0x06, 0x01, 0x00, 0x04, 0x0b, 0x08, 0x00, 0x01, 0x00, 0x00, 0x00
        /*0020*/ 	.byte	0x00, 0x00, 0x00, 0x00


//--------------------- .nv.info._Z13modify_matrixPfii --------------------------
	.section	.nv.info._Z13modify_matrixPfii,"",@"SHT_CUDA_INFO"
	.sectionflags	@""
	.align	4


	//----- nvinfo : EIATTR_CUDA_API_VERSION
	.align		4
        /*0000*/ 	.byte	0x04, 0x37
        /*0002*/ 	.short	(.L_7 - .L_6)
.L_6:
        /*0004*/ 	.word	0x00000082


	//----- nvinfo : EIATTR_KPARAM_INFO
	.align		4
.L_7:
        /*0008*/ 	.byte	0x04, 0x17
        /*000a*/ 	.short	(.L_9 - .L_8)
.L_8:
        /*000c*/ 	.word	0x00000000
        /*0010*/ 	.short	0x0002
        /*0012*/ 	.short	0x000c
        /*0014*/ 	.byte	0x00, 0xf0, 0x11, 0x00


	//----- nvinfo : EIATTR_KPARAM_INFO
	.align		4
.L_9:
        /*0018*/ 	.byte	0x04, 0x17
        /*001a*/ 	.short	(.L_11 - .L_10)
.L_10:
        /*001c*/ 	.word	0x00000000
        /*0020*/ 	.short	0x0001
        /*0022*/ 	.short	0x0008
        /*0024*/ 	.byte	0x00, 0xf0, 0x11, 0x00


	//----- nvinfo : EIATTR_KPARAM_INFO
	.align		4
.L_11:
        /*0028*/ 	.byte	0x04, 0x17
        /*002a*/ 	.short	(.L_13 - .L_12)
.L_12:
        /*002c*/ 	.word	0x00000000
        /*0030*/ 	.short	0x0000
        /*0032*/ 	.short	0x0000
        /*0034*/ 	.byte	0x00, 0xf5, 0x21, 0x00


	//----- nvinfo : EIATTR_SPARSE_MMA_MASK
	.align		4
.L_13:
        /*0038*/ 	.byte	0x03, 0x50
        /*003a*/ 	.short	0x0000


	//----- nvinfo : EIATTR_MAXREG_COUNT
	.align		4
        /*003c*/ 	.byte	0x03, 0x1b
        /*003e*/ 	.short	0x00ff


	//----- nvinfo : EIATTR_MERCURY_ISA_VERSION
	.align		4
        /*0040*/ 	.byte	0x03, 0x5f
        /*0042*/ 	.short	0x0101


	//----- nvinfo : EIATTR_VRC_CTA_INIT_COUNT
	.align		4
        /*0044*/ 	.byte	0x02, 0x4a
	.zero		1
	.zero		1


	//----- nvinfo : EIATTR_EXIT_INSTR_OFFSETS
	.align		4
        /*0048*/ 	.byte	0x04, 0x1c
        /*004a*/ 	.short	(.L_15 - .L_14)


	//   ....[0]....
.L_14:
        /*004c*/ 	.word	0x00000080


	//   ....[1]....
        /*0050*/ 	.word	0x000006e0


	//----- nvinfo : EIATTR_CRS_STACK_SIZE
	.align		4
.L_15:
        /*0054*/ 	.byte	0x04, 0x1e
        /*0056*/ 	.short	(.L_17 - .L_16)
.L_16:
        /*0058*/ 	.word	0x00000000


	//----- nvinfo : EIATTR_CBANK_PARAM_SIZE
	.align		4
.L_17:
        /*005c*/ 	.byte	0x03, 0x19
        /*005e*/ 	.short	0x0010


	//----- nvinfo : EIATTR_PARAM_CBANK
	.align		4
        /*0060*/ 	.byte	0x04, 0x0a
        /*0062*/ 	.short	(.L_19 - .L_18)
	.align		4
.L_18:
        /*0064*/ 	.word	index@(.nv.constant0._Z13modify_matrixPfii)
        /*0068*/ 	.short	0x0380
        /*006a*/ 	.short	0x0010


	//----- nvinfo : EIATTR_SW_WAR
	.align		4
.L_19:
        /*006c*/ 	.byte	0x04, 0x36
        /*006e*/ 	.short	(.L_21 - .L_20)
.L_20:
        /*0070*/ 	.word	0x00000008
.L_21:


//--------------------- .nv.callgraph             --------------------------
	.section	.nv.callgraph,"",@"SHT_CUDA_CALLGRAPH"
	.align	4
	.sectionentsize	8
	.align		4
        /*0000*/ 	.word	0x00000000
	.align		4
        /*0004*/ 	.word	0xffffffff
	.align		4
        /*0008*/ 	.word	0x00000000
	.align		4
        /*000c*/ 	.word	0xfffffffe
	.align		4
        /*0010*/ 	.word	0x00000000
	.align		4
        /*0014*/ 	.word	0xfffffffd
	.align		4
        /*0018*/ 	.word	0x00000000
	.align		4
        /*001c*/ 	.word	0xfffffffc


//--------------------- .text._Z13modify_matrixPfii --------------------------
	.section	.text._Z13modify_matrixPfii,"ax",@progbits
	.align	128
        .global         _Z13modify_matrixPfii
        .type           _Z13modify_matrixPfii,@function
        .size           _Z13modify_matrixPfii,(.L_x_4 - _Z13modify_matrixPfii)
        .other          _Z13modify_matrixPfii,@"STO_CUDA_ENTRY STV_DEFAULT"
_Z13modify_matrixPfii:
.text._Z13modify_matrixPfii:
[----:B------:R-:W-:Y:S01]  /*0000*/  LDC R1, c[0x0][0x37c] ;  /* 0x0000df00ff017b82 */ /* 0x000fe20000000800 */
[----:B------:R-:W0:Y:S07]  /*0010*/  S2R R3, SR_TID.X ;  /* 0x0000000000037919 */ /* 0x000e2e0000002100 */
[----:B------:R-:W0:Y:S08]  /*0020*/  S2UR UR4, SR_CTAID.X ;  /* 0x00000000000479c3 */ /* 0x000e300000002500 */
[----:B------:R-:W0:Y:S08]  /*0030*/  LDC R0, c[0x0][0x360] ;  /* 0x0000d800ff007b82 */ /* 0x000e300000000800 */
[----:B------:R-:W1:Y:S01]  /*0040*/  LDC.64 R4, c[0x0][0x388] ;  /* 0x0000e200ff047b82 */ /* 0x000e620000000a00 */
[----:B0-----:R-:W-:Y:S01]  /*0050*/  IMAD R0, R0, UR4, R3 ;  /* 0x0000000400007c24 */ /* 0x001fe2000f8e0203 */
[----:B-1----:R-:W-:-:S04]  /*0060*/  ISETP.GE.AND P0, PT, R5, 0x1, PT ;  /* 0x000000010500780c */ /* 0x002fc80003f06270 */
[----:B------:R-:W-:-:S13]  /*0070*/  ISETP.GE.OR P0, PT, R0, R4, !P0 ;  /* 0x000000040000720c */ /* 0x000fda0004706670 */
[----:B------:R-:W-:Y:S05]  /*0080*/  @P0 EXIT ;  /* 0x000000000000094d */ /* 0x000fea0003800000 */
[C---:B------:R-:W-:Y:S01]  /*0090*/  IADD3 R14, PT, PT, R0.reuse, 0x1, RZ ;  /* 0x00000001000e7810 */ /* 0x040fe20007ffe0ff */
[----:B------:R-:W0:Y:S01]  /*00a0*/  LDC.64 R2, c[0x0][0x380] ;  /* 0x0000e000ff027b82 */ /* 0x000e220000000a00 */
[----:B------:R-:W-:Y:S01]  /*00b0*/  IMAD R7, R0, R5, RZ ;  /* 0x0000000500077224 */ /* 0x000fe200078e02ff */
[----:B------:R-:W-:Y:S01]  /*00c0*/  IADD3 R8, PT, PT, -R5, RZ, RZ ;  /* 0x000000ff05087210 */ /* 0x000fe20007ffe1ff */
[----:B------:R-:W1:Y:S01]  /*00d0*/  LDCU.64 UR4, c[0x0][0x358] ;  /* 0x00006b00ff0477ac */ /* 0x000e620008000a00 */
[----:B------:R-:W-:-:S05]  /*00e0*/  I2FP.F32.S32 R6, R14 ;  /* 0x0000000e00067245 */ /* 0x000fca0000201400 */
[----:B------:R-:W-:-:S06]  /*00f0*/  FMUL R4, R6, 0.5 ;  /* 0x3f00000006047820 */ /* 0x000fcc0000400000 */
[----:B------:R-:W2:Y:S02]  /*0100*/  FRND.TRUNC R4, R4 ;  /* 0x0000000400047307 */ /* 0x000ea4000020d000 */
[----:B--2---:R-:W-:-:S04]  /*0110*/  FADD R9, R4, R4 ;  /* 0x0000000404097221 */ /* 0x004fc80000000000 */
[----:B-1----:R-:W-:-:S07]  /*0120*/  FADD R9, R6, -R9 ;  /* 0x8000000906097221 */ /* 0x002fce0000000000 */
.L_x_2:
[----:B01----:R-:W-:-:S05]  /*0130*/  IMAD.WIDE R4, R7, 0x4, R2 ;  /* 0x0000000407047825 */ /* 0x003fca00078e0202 */
[----:B------:R-:W2:Y:S01]  /*0140*/  LDG.E R11, desc[UR4][R4.64] ;  /* 0x00000004040b7981 */ /* 0x000ea2000c1e1900 */
[----:B------:R-:W-:Y:S01]  /*0150*/  HFMA2 R19, -RZ, RZ, 0.771484375, 0.21533203125 ;  /* 0x3a2c32e4ff137431 */ /* 0x000fe200000001ff */
[----:B------:R-:W-:Y:S01]  /*0160*/  IADD3 R8, PT, PT, R8, 0x1, RZ ;  /* 0x0000000108087810 */ /* 0x000fe20007ffe0ff */
[----:B------:R-:W-:Y:S03]  /*0170*/  BSSY.RECONVERGENT B0, `(.L_x_0) ;  /* 0x0000053000007945 */ /* 0x000fe60003800200 */
[----:B------:R-:W-:Y:S01]  /*0180*/  ISETP.NE.AND P1, PT, R8, RZ, PT ;  /* 0x000000ff0800720c */ /* 0x000fe20003f25270 */
[C---:B--2---:R-:W-:Y:S01]  /*0190*/  FMUL R10, |R11|.reuse, 16777216 ;  /* 0x4b8000000b0a7820 */ /* 0x044fe20000400200 */
[----:B------:R-:W-:-:S04]  /*01a0*/  FSETP.GEU.AND P0, PT, |R11|, 1.175494350822287508e-38, PT ;  /* 0x008000000b00780b */ /* 0x000fc80003f0e200 */
[----:B------:R-:W-:-:S04]  /*01b0*/  FSEL R10, R10, |R11|, !P0 ;  /* 0x4000000b0a0a7208 */ /* 0x000fc80004000000 */
[----:B------:R-:W-:-:S04]  /*01c0*/  IADD3 R12, PT, PT, R10, -0x3f3504f3, RZ ;  /* 0xc0cafb0d0a0c7810 */ /* 0x000fc80007ffe0ff */
[----:B------:R-:W-:Y:S02]  /*01d0*/  LOP3.LUT R15, R12, 0xff800000, RZ, 0xc0, !PT ;  /* 0xff8000000c0f7812 */ /* 0x000fe400078ec0ff */
[----:B------:R-:W-:Y:S02]  /*01e0*/  FSEL R12, RZ, -24, P0 ;  /* 0xc1c00000ff0c7808 */ /* 0x000fe40000000000 */
[-C--:B------:R-:W-:Y:S02]  /*01f0*/  IADD3 R10, PT, PT, R10, -R15.reuse, RZ ;  /* 0x8000000f0a0a7210 */ /* 0x080fe40007ffe0ff */
[----:B------:R-:W-:-:S03]  /*0200*/  I2FP.F32.S32 R15, R15 ;  /* 0x0000000f000f7245 */ /* 0x000fc60000201400 */
[C---:B------:R-:W-:Y:S01]  /*0210*/  FADD R13, R10.reuse, 1 ;  /* 0x3f8000000a0d7421 */ /* 0x040fe20000000000 */
[----:B------:R-:W-:Y:S01]  /*0220*/  FADD R17, R10, -1 ;  /* 0xbf8000000a117421 */ /* 0x000fe20000000000 */
[----:B------:R-:W-:-:S03]  /*0230*/  FFMA R15, R15, 1.1920928955078125e-07, R12 ;  /* 0x340000000f0f7823 */ /* 0x000fc6000000000c */
[----:B------:R-:W-:Y:S01]  /*0240*/  FADD R10, R17, R17 ;  /* 0x00000011110a7221 */ /* 0x000fe20000000000 */
[----:B------:R-:W0:Y:S03]  /*0250*/  MUFU.RCP R13, R13 ;  /* 0x0000000d000d7308 */ /* 0x000e260000001000 */
[----:B0-----:R-:W-:-:S04]  /*0260*/  FMUL R10, R13, R10 ;  /* 0x0000000a0d0a7220 */ /* 0x001fc80000400000 */
[----:B------:R-:W-:Y:S01]  /*0270*/  FADD R18, R17, -R10 ;  /* 0x8000000a11127221 */ /* 0x000fe20000000000 */
[CC--:B------:R-:W-:Y:S01]  /*0280*/  FMUL R16, R10.reuse, R10.reuse ;  /* 0x0000000a0a107220 */ /* 0x0c0fe20000400000 */
[----:B------:R-:W-:Y:S02]  /*0290*/  FFMA R12, R10, 1.4426950216293334961, R15 ;  /* 0x3fb8aa3b0a0c7823 */ /* 0x000fe4000000000f */
[----:B------:R-:W-:Y:S01]  /*02a0*/  FADD R18, R18, R18 ;  /* 0x0000001212127221 */ /* 0x000fe20000000000 */
[C---:B------:R-:W-:Y:S01]  /*02b0*/  FFMA R19, R16.reuse, R19, 0.0032181653659790754318 ;  /* 0x3b52e7db10137423 */ /* 0x040fe20000000013 */
[----:B------:R-:W-:Y:S02]  /*02c0*/  FADD R15, R15, -R12 ;  /* 0x8000000c0f0f7221 */ /* 0x000fe40000000000 */
[----:B------:R-:W-:Y:S01]  /*02d0*/  FFMA R18, R17, -R10, R18 ;  /* 0x8000000a11127223 */ /* 0x000fe20000000012 */
[----:B------:R-:W-:Y:S01]  /*02e0*/  FFMA R19, R16, R19, 0.018033718690276145935 ;  /* 0x3c93bb7310137423 */ /* 0x000fe20000000013 */
[----:B------:R-:W-:Y:S01]  /*02f0*/  FFMA R15, R10, 1.4426950216293334961, R15 ;  /* 0x3fb8aa3b0a0f7823 */ /* 0x000fe2000000000f */
[----:B------:R-:W-:Y:S01]  /*0300*/  MOV R17, 0x391fcb8e ;  /* 0x391fcb8e00117802 */ /* 0x000fe20000000f00 */
[----:B------:R-:W-:Y:S01]  /*0310*/  FMUL R18, R13, R18 ;  /* 0x000000120d127220 */ /* 0x000fe20000400000 */
[----:B------:R-:W-:-:S03]  /*0320*/  FFMA R19, R16, R19, 0.12022458761930465698 ;  /* 0x3df6384f10137423 */ /* 0x000fc60000000013 */
[----:B------:R-:W-:Y:S01]  /*0330*/  FFMA R15, R18, 1.4426950216293334961, R15 ;  /* 0x3fb8aa3b120f7823 */ /* 0x000fe2000000000f */
[----:B------:R-:W-:-:S03]  /*0340*/  FMUL R19, R16, R19 ;  /* 0x0000001310137220 */ /* 0x000fc60000400000 */
[----:B------:R-:W-:Y:S01]  /*0350*/  FFMA R15, R10, 1.9251366722983220825e-08, R15 ;  /* 0x32a55e340a0f7823 */ /* 0x000fe2000000000f */
[----:B------:R-:W-:-:S04]  /*0360*/  FMUL R13, R19, 3 ;  /* 0x40400000130d7820 */ /* 0x000fc80000400000 */
[----:B------:R-:W-:-:S04]  /*0370*/  FFMA R18, R18, R13, R15 ;  /* 0x0000000d12127223 */ /* 0x000fc8000000000f */
[----:B------:R-:W-:-:S04]  /*0380*/  FFMA R19, R10, R19, R18 ;  /* 0x000000130a137223 */ /* 0x000fc80000000012 */
[----:B------:R-:W-:-:S04]  /*0390*/  FADD R15, R12, R19 ;  /* 0x000000130c0f7221 */ /* 0x000fc80000000000 */
[----:B------:R-:W-:Y:S01]  /*03a0*/  FMUL R13, R6, R15 ;  /* 0x0000000f060d7220 */ /* 0x000fe20000400000 */
[----:B------:R-:W-:-:S03]  /*03b0*/  FADD R12, -R12, R15 ;  /* 0x0000000f0c0c7221 */ /* 0x000fc60000000100 */
[----:B------:R-:W0:Y:S01]  /*03c0*/  FRND R16, R13 ;  /* 0x0000000d00107307 */ /* 0x000e220000201000 */
[----:B------:R-:W-:Y:S01]  /*03d0*/  FADD R19, R19, -R12 ;  /* 0x8000000c13137221 */ /* 0x000fe20000000000 */
[C---:B------:R-:W-:Y:S01]  /*03e0*/  FFMA R10, R6.reuse, R15, -R13 ;  /* 0x0000000f060a7223 */ /* 0x040fe2000000080d */
[C---:B------:R-:W-:Y:S02]  /*03f0*/  FSETP.GT.AND P2, PT, |R13|.reuse, 152, PT ;  /* 0x431800000d00780b */ /* 0x040fe40003f44200 */
[C---:B------:R-:W-:Y:S01]  /*0400*/  FSETP.GEU.AND P3, PT, R13.reuse, RZ, PT ;  /* 0x000000ff0d00720b */ /* 0x040fe20003f6e000 */
[----:B------:R-:W-:Y:S02]  /*0410*/  FFMA R10, R6, R19, R10 ;  /* 0x00000013060a7223 */ /* 0x000fe4000000000a */
[----:B------:R1:W2:Y:S01]  /*0420*/  F2I.NTZ R12, R13 ;  /* 0x0000000d000c7305 */ /* 0x0002a20000203100 */
[----:B0-----:R-:W-:Y:S01]  /*0430*/  FADD R15, R13, -R16 ;  /* 0x800000100d0f7221 */ /* 0x001fe20000000000 */
[----:B------:R-:W-:Y:S01]  /*0440*/  FSETP.GT.AND P0, PT, R16, RZ, PT ;  /* 0x000000ff1000720b */ /* 0x000fe20003f04000 */
[----:B-1----:R-:W-:-:S02]  /*0450*/  HFMA2 R13, -RZ, RZ, 1.875, 0 ;  /* 0x3f800000ff0d7431 */ /* 0x002fc400000001ff */
[----:B------:R-:W-:-:S04]  /*0460*/  FADD R10, R10, R15 ;  /* 0x0000000f0a0a7221 */ /* 0x000fc80000000000 */
[----:B------:R-:W-:Y:S01]  /*0470*/  FFMA R15, R10, R17, 0.0013391353422775864601 ;  /* 0x3aaf85ed0a0f7423 */ /* 0x000fe20000000011 */
[----:B------:R-:W-:Y:S02]  /*0480*/  SEL R17, RZ, 0x83000000, P0 ;  /* 0x83000000ff117807 */ /* 0x000fe40000000000 */
[----:B------:R-:W-:Y:S01]  /*0490*/  ISETP.NE.AND P0, PT, R14, RZ, PT ;  /* 0x000000ff0e00720c */ /* 0x000fe20003f05270 */
[C---:B------:R-:W-:Y:S01]  /*04a0*/  FFMA R15, R10.reuse, R15, 0.0096188392490148544312 ;  /* 0x3c1d98560a0f7423 */ /* 0x040fe2000000000f */
[----:B------:R-:W-:Y:S02]  /*04b0*/  IADD3 R16, PT, PT, R17, 0x7f000000, RZ ;  /* 0x7f00000011107810 */ /* 0x000fe40007ffe0ff */
[----:B------:R-:W-:Y:S01]  /*04c0*/  FSETP.EQ.OR P0, PT, R11, 1, !P0 ;  /* 0x3f8000000b00780b */ /* 0x000fe20004702400 */
[----:B------:R-:W-:Y:S01]  /*04d0*/  FFMA R15, R10, R15, 0.055503588169813156128 ;  /* 0x3d6357bb0a0f7423 */ /* 0x000fe2000000000f */
[----:B--2---:R-:W-:-:S03]  /*04e0*/  LEA R12, R12, -R17, 0x17 ;  /* 0x800000110c0c7211 */ /* 0x004fc600078eb8ff */
[----:B------:R-:W-:-:S04]  /*04f0*/  FFMA R15, R10, R15, 0.24022644758224487305 ;  /* 0x3e75fdec0a0f7423 */ /* 0x000fc8000000000f */
[----:B------:R-:W-:-:S04]  /*0500*/  FFMA R15, R10, R15, 0.69314718246459960938 ;  /* 0x3f3172180a0f7423 */ /* 0x000fc8000000000f */
[----:B------:R-:W-:-:S04]  /*0510*/  FFMA R15, R10, R15, 1 ;  /* 0x3f8000000a0f7423 */ /* 0x000fc8000000000f */
[----:B------:R-:W-:-:S04]  /*0520*/  FMUL R15, R15, R16 ;  /* 0x000000100f0f7220 */ /* 0x000fc80000400000 */
[----:B------:R-:W-:Y:S01]  /*0530*/  FMUL R12, R15, R12 ;  /* 0x0000000c0f0c7220 */ /* 0x000fe20000400000 */
[----:B------:R-:W-:Y:S01]  /*0540*/  @P2 FSEL R12, RZ, +INF , !P3 ;  /* 0x7f800000ff0c2808 */ /* 0x000fe20005800000 */
[----:B------:R-:W-:Y:S06]  /*0550*/  @P0 BRA `(.L_x_1) ;  /* 0x0000000000500947 */ /* 0x000fec0003800000 */
[----:B------:R-:W-:-:S04]  /*0560*/  FSETP.NAN.AND P0, PT, |R6|, |R6|, PT ;  /* 0x400000060600720b */ /* 0x000fc80003f08200 */
[----:B------:R-:W-:-:S13]  /*0570*/  FSETP.NUM.AND P0, PT, |R11|, |R11|, !P0 ;  /* 0x4000000b0b00720b */ /* 0x000fda0004707200 */
[----:B------:R-:W-:Y:S01]  /*0580*/  @!P0 FADD R13, R6, R11 ;  /* 0x0000000b060d8221 */ /* 0x000fe20000000000 */
[----:B------:R-:W-:Y:S06]  /*0590*/  @!P0 BRA `(.L_x_1) ;  /* 0x0000000000408947 */ /* 0x000fec0003800000 */
[----:B------:R-:W-:-:S04]  /*05a0*/  FSETP.NEU.AND P0, PT, |R11|, +INF , PT ;  /* 0x7f8000000b00780b */ /* 0x000fc80003f0d200 */
[----:B------:R-:W-:-:S04]  /*05b0*/  FSETP.NEU.AND P0, PT, R11, RZ, P0 ;  /* 0x000000ff0b00720b */ /* 0x000fc8000070d000 */
[----:B------:R-:W-:Y:S02]  /*05c0*/  ISETP.GE.OR P2, PT, R0, -0x1, P0 ;  /* 0xffffffff0000780c */ /* 0x000fe40000746670 */
[----:B------:R-:W-:-:S07]  /*05d0*/  FSETP.NEU.AND P3, PT, |R9|, 1, !P0 ;  /* 0x3f8000000900780b */ /* 0x000fce000476d200 */
[----:B------:R-:W-:-:S05]  /*05e0*/  @!P0 FADD R10, R11, R11 ;  /* 0x0000000b0b0a8221 */ /* 0x000fca0000000000 */
[----:B------:R-:W-:-:S04]  /*05f0*/  @!P2 LOP3.LUT R10, R10, 0x7f800000, RZ, 0x3c, !PT ;  /* 0x7f8000000a0aa812 */ /* 0x000fc800078e3cff */
[----:B------:R-:W-:-:S04]  /*0600*/  @P3 LOP3.LUT R10, R10, 0x7fffffff, RZ, 0xc0, !PT ;  /* 0x7fffffff0a0a3812 */ /* 0x000fc800078ec0ff */
[----:B------:R-:W-:Y:S01]  /*0610*/  @!P0 MOV R13, R10 ;  /* 0x0000000a000d8202 */ /* 0x000fe20000000f00 */
[----:B------:R-:W-:Y:S06]  /*0620*/  @!P0 BRA `(.L_x_1) ;  /* 0x00000000001c8947 */ /* 0x000fec0003800000 */
[----:B------:R-:W-:Y:S02]  /*0630*/  FSETP.NEU.AND P0, PT, |R6|, +INF , PT ;  /* 0x7f8000000600780b */ /* 0x000fe40003f0d200 */
[----:B------:R-:W-:-:S13]  /*0640*/  FSETP.EQ.AND P2, PT, R11, -1, PT ;  /* 0xbf8000000b00780b */ /* 0x000fda0003f42000 */
[----:B------:R-:W-:Y:S05]  /*0650*/  @!P0 BRA P2, `(.L_x_1) ;  /* 0x0000000000108947 */ /* 0x000fea0001000000 */
[----:B------:R-:W-:Y:S02]  /*0660*/  FSETP.GEU.AND P0, PT, R11, RZ, PT ;  /* 0x000000ff0b00720b */ /* 0x000fe40003f0e000 */
[----:B------:R-:W-:-:S11]  /*0670*/  MOV R13, R12 ;  /* 0x0000000c000d7202 */ /* 0x000fd60000000f00 */
[----:B------:R-:W-:-:S04]  /*0680*/  @!P0 FSETP.NEU.AND P2, PT, |R9|, 1, PT ;  /* 0x3f8000000900880b */ /* 0x000fc80003f4d200 */
[----:B------:R-:W-:-:S09]  /*0690*/  @!P0 FSEL R13, R12, -R12, P2 ;  /* 0x8000000c0c0d8208 */ /* 0x000fd20001000000 */
.L_x_1:
[----:B------:R-:W-:Y:S05]  /*06a0*/  BSYNC.RECONVERGENT B0 ;  /* 0x0000000000007941 */ /* 0x000fea0003800200 */
.L_x_0:
[----:B------:R1:W-:Y:S01]  /*06b0*/  STG.E desc[UR4][R4.64], R13 ;  /* 0x0000000d04007986 */ /* 0x0003e2000c101904 */
[----:B------:R-:W-:Y:S01]  /*06c0*/  IADD3 R7, PT, PT, R7, 0x1, RZ ;  /* 0x0000000107077810 */ /* 0x000fe20007ffe0ff */
[----:B------:R-:W-:Y:S06]  /*06d0*/  @P1 BRA `(.L_x_2) ;  /* 0xfffffff800941947 */ /* 0x000fec000383ffff */
[----:B------:R-:W-:Y:S05]  /*06e0*/  EXIT ;  /* 0x000000000000794d */ /* 0x000fea0003800000 */
.L_x_3:
[----:B------:R-:W-:-:S00]  /*06f0*/  BRA `(.L_x_3) ;  /* 0xfffffffc00fc7947 */ /* 0x000fc0000383ffff */
[----:B------:R-:W-:-:S00]  /*0700*/  NOP ;  /* 0x0000000000007918 */ /* 0x000fc00000000000 */
[----:B------:R-:W-:-:S00]  /*0710*/  NOP ;  /* 0x0000000000007918 */ /* 0x000fc00000000000 */
[----:B------:R-:W-:-:S00]  /*0720*/  NOP ;  /* 0x0000000000007918 */ /* 0x000fc00000000000 */
[----:B------:R-:W-:-:S00]  /*0730*/  NOP ;  /* 0x0000000000007918 */ /* 0x000fc00000000000 */
[----:B------:R-:W-:-:S00]  /*0740*/  NOP ;  /* 0x0000000000007918 */ /* 0x000fc00000000000 */
[----:B------:R-:W-:-:S00]  /*0750*/  NOP ;  /* 0x0000000000007918 */ /* 0x000fc00000000000 */
[----:B------:R-:W-:-:S00]  /*0760*/  NOP ;  /* 0x0000000000007918 */ /* 0x000fc00000000000 */
[----:B------:R-:W-:-:S00]  /*0770*/  NOP ;  /* 0x0000000000007918 */ /* 0x000fc00000000000 */
.L_x_4:


//--------------------- .nv.shared.reserved.0     --------------------------
	.section	.nv.shared.reserved.0,"aw",@nobits
	.weak		__nv_reservedSMEM_offset_0_alias
	.size		__nv_reservedSMEM_offset_0_alias, 0, 64
	.other		__nv_reservedSMEM_offset_0_alias,@"STO_CUDA_RESERVED_SHARED STV_DEFAULT"
__nv_reservedSMEM_offset_0_alias:
	.zero		0
	.zero		64


//--------------------- .nv.constant0._Z13modify_matrixPfii --------------------------
	.section	.nv.constant0._Z13modify_matrixPfii,"a",@progbits
	.sectionflags	@""
	.align	4
.nv.constant0._Z13modify_matrixPfii:
	.zero		912


//--------------------- SYMBOLS --------------------------

	.type		.nv.reservedSmem.offset0,@object
	.size		.nv.reservedSmem.offset0,0x4
